//
// Generated by NVIDIA NVVM Compiler
//
// Compiler Build ID: CL-36424714
// Cuda compilation tools, release 13.0, V13.0.88
// Based on NVVM 20.0.0
//

.version 9.0
.target sm_100
.address_size 64

	// .globl	_Z10gemmKernelPKfS0_S0_Pfiiiff

.visible .entry _Z10gemmKernelPKfS0_S0_Pfiiiff(
	.param .u64 .ptr .align 1 _Z10gemmKernelPKfS0_S0_Pfiiiff_param_0,
	.param .u64 .ptr .align 1 _Z10gemmKernelPKfS0_S0_Pfiiiff_param_1,
	.param .u64 .ptr .align 1 _Z10gemmKernelPKfS0_S0_Pfiiiff_param_2,
	.param .u64 .ptr .align 1 _Z10gemmKernelPKfS0_S0_Pfiiiff_param_3,
	.param .u32 _Z10gemmKernelPKfS0_S0_Pfiiiff_param_4,
	.param .u32 _Z10gemmKernelPKfS0_S0_Pfiiiff_param_5,
	.param .u32 _Z10gemmKernelPKfS0_S0_Pfiiiff_param_6,
	.param .f32 _Z10gemmKernelPKfS0_S0_Pfiiiff_param_7,
	.param .f32 _Z10gemmKernelPKfS0_S0_Pfiiiff_param_8
)
{
	.reg .pred 	%p<13>;
	.reg .b32 	%r<41>;
	.reg .b32 	%f<73>;
	.reg .b64 	%rd<56>;

	ld.param.u64 	%rd8, [_Z10gemmKernelPKfS0_S0_Pfiiiff_param_0];
	ld.param.u64 	%rd9, [_Z10gemmKernelPKfS0_S0_Pfiiiff_param_1];
	ld.param.u64 	%rd6, [_Z10gemmKernelPKfS0_S0_Pfiiiff_param_2];
	ld.param.u64 	%rd7, [_Z10gemmKernelPKfS0_S0_Pfiiiff_param_3];
	ld.param.u32 	%r20, [_Z10gemmKernelPKfS0_S0_Pfiiiff_param_4];
	ld.param.u32 	%r18, [_Z10gemmKernelPKfS0_S0_Pfiiiff_param_5];
	ld.param.u32 	%r19, [_Z10gemmKernelPKfS0_S0_Pfiiiff_param_6];
	ld.param.f32 	%f13, [_Z10gemmKernelPKfS0_S0_Pfiiiff_param_7];
	ld.param.f32 	%f14, [_Z10gemmKernelPKfS0_S0_Pfiiiff_param_8];
	cvta.to.global.u64 	%rd1, %rd9;
	cvta.to.global.u64 	%rd2, %rd8;
	mov.u32 	%r21, %ctaid.y;
	mov.u32 	%r22, %ntid.y;
	mov.u32 	%r23, %tid.y;
	mad.lo.s32 	%r1, %r21, %r22, %r23;
	mov.u32 	%r24, %ctaid.x;
	mov.u32 	%r25, %ntid.x;
	mov.u32 	%r26, %tid.x;
	mad.lo.s32 	%r2, %r24, %r25, %r26;
	setp.ge.s32 	%p1, %r1, %r20;
	setp.ge.s32 	%p2, %r2, %r18;
	or.pred  	%p3, %p1, %p2;
	@%p3 bra 	$L__BB0_14;
	setp.lt.s32 	%p4, %r19, 1;
	mov.f32 	%f72, 0f00000000;
	@%p4 bra 	$L__BB0_13;
	mul.lo.s32 	%r3, %r19, %r1;
	and.b32  	%r4, %r19, 7;
	setp.lt.u32 	%p5, %r19, 8;
	mov.f32 	%f72, 0f00000000;
	mov.b32 	%r39, 0;
	@%p5 bra 	$L__BB0_5;
	and.b32  	%r39, %r19, 2147483640;
	neg.s32 	%r37, %r39;
	shl.b32 	%r7, %r18, 3;
	mul.wide.u32 	%rd10, %r3, 4;
	add.s64 	%rd11, %rd10, %rd2;
	add.s64 	%rd55, %rd11, 16;
	mov.f32 	%f72, 0f00000000;
	mul.wide.s32 	%rd14, %r18, 4;
	mov.u32 	%r36, %r2;
$L__BB0_4:
	.pragma "nounroll";
	ld.global.f32 	%f19, [%rd55+-16];
	mul.wide.s32 	%rd12, %r36, 4;
	add.s64 	%rd13, %rd1, %rd12;
	ld.global.f32 	%f20, [%rd13];
	fma.rn.f32 	%f21, %f19, %f20, %f72;
	ld.global.f32 	%f22, [%rd55+-12];
	add.s64 	%rd15, %rd13, %rd14;
	ld.global.f32 	%f23, [%rd15];
	fma.rn.f32 	%f24, %f22, %f23, %f21;
	ld.global.f32 	%f25, [%rd55+-8];
	add.s64 	%rd16, %rd15, %rd14;
	ld.global.f32 	%f26, [%rd16];
	fma.rn.f32 	%f27, %f25, %f26, %f24;
	ld.global.f32 	%f28, [%rd55+-4];
	add.s64 	%rd17, %rd16, %rd14;
	ld.global.f32 	%f29, [%rd17];
	fma.rn.f32 	%f30, %f28, %f29, %f27;
	ld.global.f32 	%f31, [%rd55];
	add.s64 	%rd18, %rd17, %rd14;
	ld.global.f32 	%f32, [%rd18];
	fma.rn.f32 	%f33, %f31, %f32, %f30;
	ld.global.f32 	%f34, [%rd55+4];
	add.s64 	%rd19, %rd18, %rd14;
	ld.global.f32 	%f35, [%rd19];
	fma.rn.f32 	%f36, %f34, %f35, %f33;
	ld.global.f32 	%f37, [%rd55+8];
	add.s64 	%rd20, %rd19, %rd14;
	ld.global.f32 	%f38, [%rd20];
	fma.rn.f32 	%f39, %f37, %f38, %f36;
	ld.global.f32 	%f40, [%rd55+12];
	add.s64 	%rd21, %rd20, %rd14;
	ld.global.f32 	%f41, [%rd21];
	fma.rn.f32 	%f72, %f40, %f41, %f39;
	add.s32 	%r37, %r37, 8;
	add.s32 	%r36, %r36, %r7;
	add.s64 	%rd55, %rd55, 32;
	setp.ne.s32 	%p6, %r37, 0;
	@%p6 bra 	$L__BB0_4;
$L__BB0_5:
	setp.eq.s32 	%p7, %r4, 0;
	@%p7 bra 	$L__BB0_13;
	and.b32  	%r13, %r19, 3;
	setp.lt.u32 	%p8, %r4, 4;
	@%p8 bra 	$L__BB0_8;
	add.s32 	%r28, %r39, %r3;
	mul.wide.u32 	%rd22, %r28, 4;
	add.s64 	%rd23, %rd2, %rd22;
	ld.global.f32 	%f43, [%rd23];
	mad.lo.s32 	%r29, %r39, %r18, %r2;
	mul.wide.s32 	%rd24, %r29, 4;
	add.s64 	%rd25, %rd1, %rd24;
	ld.global.f32 	%f44, [%rd25];
	fma.rn.f32 	%f45, %f43, %f44, %f72;
	cvt.u64.u32 	%rd26, %r3;
	cvt.u64.u32 	%rd27, %r39;
	add.s64 	%rd28, %rd27, %rd26;
	shl.b64 	%rd29, %rd28, 2;
	add.s64 	%rd30, %rd2, %rd29;
	ld.global.f32 	%f46, [%rd30+4];
	mul.wide.s32 	%rd31, %r18, 4;
	add.s64 	%rd32, %rd25, %rd31;
	ld.global.f32 	%f47, [%rd32];
	fma.rn.f32 	%f48, %f46, %f47, %f45;
	ld.global.f32 	%f49, [%rd30+8];
	add.s64 	%rd33, %rd32, %rd31;
	ld.global.f32 	%f50, [%rd33];
	fma.rn.f32 	%f51, %f49, %f50, %f48;
	ld.global.f32 	%f52, [%rd30+12];
	add.s64 	%rd34, %rd33, %rd31;
	ld.global.f32 	%f53, [%rd34];
	fma.rn.f32 	%f72, %f52, %f53, %f51;
	add.s32 	%r39, %r39, 4;
$L__BB0_8:
	setp.eq.s32 	%p9, %r13, 0;
	@%p9 bra 	$L__BB0_13;
	setp.eq.s32 	%p10, %r13, 1;
	@%p10 bra 	$L__BB0_11;
	add.s32 	%r30, %r39, %r3;
	mul.wide.u32 	%rd35, %r30, 4;
	add.s64 	%rd36, %rd2, %rd35;
	ld.global.f32 	%f55, [%rd36];
	mad.lo.s32 	%r31, %r39, %r18, %r2;
	mul.wide.s32 	%rd37, %r31, 4;
	add.s64 	%rd38, %rd1, %rd37;
	ld.global.f32 	%f56, [%rd38];
	fma.rn.f32 	%f57, %f55, %f56, %f72;
	cvt.u64.u32 	%rd39, %r3;
	cvt.u64.u32 	%rd40, %r39;
	add.s64 	%rd41, %rd40, %rd39;
	shl.b64 	%rd42, %rd41, 2;
	add.s64 	%rd43, %rd2, %rd42;
	ld.global.f32 	%f58, [%rd43+4];
	mul.wide.s32 	%rd44, %r18, 4;
	add.s64 	%rd45, %rd38, %rd44;
	ld.global.f32 	%f59, [%rd45];
	fma.rn.f32 	%f72, %f58, %f59, %f57;
	add.s32 	%r39, %r39, 2;
$L__BB0_11:
	and.b32  	%r32, %r19, 1;
	setp.eq.b32 	%p11, %r32, 1;
	not.pred 	%p12, %p11;
	@%p12 bra 	$L__BB0_13;
	add.s32 	%r33, %r39, %r3;
	mul.wide.u32 	%rd46, %r33, 4;
	add.s64 	%rd47, %rd2, %rd46;
	ld.global.f32 	%f60, [%rd47];
	mad.lo.s32 	%r34, %r39, %r18, %r2;
	mul.wide.s32 	%rd48, %r34, 4;
	add.s64 	%rd49, %rd1, %rd48;
	ld.global.f32 	%f61, [%rd49];
	fma.rn.f32 	%f72, %f60, %f61, %f72;
$L__BB0_13:
	mad.lo.s32 	%r35, %r18, %r1, %r2;
	cvta.to.global.u64 	%rd50, %rd6;
	mul.wide.s32 	%rd51, %r35, 4;
	add.s64 	%rd52, %rd50, %rd51;
	ld.global.f32 	%f62, [%rd52];
	mul.f32 	%f63, %f14, %f62;
	fma.rn.f32 	%f64, %f13, %f72, %f63;
	cvta.to.global.u64 	%rd53, %rd7;
	add.s64 	%rd54, %rd53, %rd51;
	st.global.f32 	[%rd54], %f64;
$L__BB0_14:
	ret;

}


// ===== COMPILED SASS (sm_100) =====

	.target	sm_100

	.elftype	@"ET_EXEC"


//--------------------- .note.nv.tkinfo           --------------------------
	.section	.note.nv.tkinfo,"",@"SHT_NOTE"
	.sectionflags	@"SHF_NOTE_NV_TKINFO"
	.tkinfo
        /*0018*/ 	.word	0x00000002
        /*0030*/ 	.string	""
        /*0030*/ 	.string	"ptxas"
        /*0030*/ 	.string	"Cuda compilation tools, release 13.0, V13.0.88"
        /*0030*/ 	.string	"Build cuda_13.0.r13.0/compiler.36424714_0"
        /*0030*/ 	.string	"-arch sm_100 -m 64 "



//--------------------- .note.nv.cuinfo           --------------------------
	.section	.note.nv.cuinfo,"",@"SHT_NOTE"
	.sectionflags	@"SHF_NOTE_NV_CUINFO"
        /*0018*/ 	.short	0x0002
        /*001a*/ 	.short	0x0064
        /*001c*/ 	.short	0x0082
	.zero		2


//--------------------- .nv.info                  --------------------------
	.section	.nv.info,"",@"SHT_CUDA_INFO"
	.align	4


	//----- nvinfo : EIATTR_REGCOUNT
	.align		4
        /*0000*/ 	.byte	0x04, 0x2f
        /*0002*/ 	.short	(.L_1 - .L_0)
	.align		4
.L_0:
        /*0004*/ 	.word	index@(_Z10gemmKernelPKfS0_S0_Pfiiiff)
        /*0008*/ 	.word	0x00000020


	//----- nvinfo : EIATTR_FRAME_SIZE
	.align		4
.L_1:
        /*000c*/ 	.byte	0x04, 0x11
        /*000e*/ 	.short	(.L_3 - .L_2)
	.align		4
.L_2:
        /*0010*/ 	.word	index@(_Z10gemmKernelPKfS0_S0_Pfiiiff)
        /*0014*/ 	.word	0x00000000


	//----- nvinfo : EIATTR_MIN_STACK_SIZE
	.align		4
.L_3:
        /*0018*/ 	.byte	0x04, 0x12
        /*001a*/ 	.short	(.L_5 - .L_4)
	.align		4
.L_4:
        /*001c*/ 	.word	index@(_Z10gemmKernelPKfS0_S0_Pfiiiff)
        /*0020*/ 	.word	0x00000000
.L_5:


//--------------------- .nv.compat                --------------------------
	.section	.nv.compat,"",@"SHT_CUDA_COMPAT_INFO"
	.align	4
        /*0000*/ 	.byte	0x02, 0x09, 0x00, 0x00, 0x02, 0x02, 0x01, 0x00, 0x02, 0x05, 0x05, 0x00, 0x03, 0x07, 0x01, 0x01
        /*0010*/ 	.byte	0x02, 0x03, 0x00, 0x00, 0x02, 0x06, 0x01, 0x00, 0x04, 0x0b, 0x08, 0x00, 0x09, 0x00, 0x00, 0x00
        /*0020*/ 	.byte	0x00, 0x00, 0x00, 0x00


//--------------------- .nv.info._Z10gemmKernelPKfS0_S0_Pfiiiff --------------------------
	.section	.nv.info._Z10gemmKernelPKfS0_S0_Pfiiiff,"",@"SHT_CUDA_INFO"
	.sectionflags	@""
	.align	4


	//----- nvinfo : EIATTR_CUDA_API_VERSION
	.align		4
        /*0000*/ 	.byte	0x04, 0x37
        /*0002*/ 	.short	(.L_7 - .L_6)
.L_6:
        /*0004*/ 	.word	0x00000082


	//----- nvinfo : EIATTR_KPARAM_INFO
	.align		4
.L_7:
        /*0008*/ 	.byte	0x04, 0x17
        /*000a*/ 	.short	(.L_9 - .L_8)
.L_8:
        /*000c*/ 	.word	0x00000000
        /*0010*/ 	.short	0x0008
        /*0012*/ 	.short	0x0030
        /*0014*/ 	.byte	0x00, 0xf0, 0x11, 0x00


	//----- nvinfo : EIATTR_KPARAM_INFO
	.align		4
.L_9:
        /*0018*/ 	.byte	0x04, 0x17
        /*001a*/ 	.short	(.L_11 - .L_10)
.L_10:
        /*001c*/ 	.word	0x00000000
        /*0020*/ 	.short	0x0007
        /*0022*/ 	.short	0x002c
        /*0024*/ 	.byte	0x00, 0xf0, 0x11, 0x00


	//----- nvinfo : EIATTR_KPARAM_INFO
	.align		4
.L_11:
        /*0028*/ 	.byte	0x04, 0x17
        /*002a*/ 	.short	(.L_13 - .L_12)
.L_12:
        /*002c*/ 	.word	0x00000000
        /*0030*/ 	.short	0x0006
        /*0032*/ 	.short	0x0028
        /*0034*/ 	.byte	0x00, 0xf0, 0x11, 0x00


	//----- nvinfo : EIATTR_KPARAM_INFO
	.align		4
.L_13:
        /*0038*/ 	.byte	0x04, 0x17
        /*003a*/ 	.short	(.L_15 - .L_14)
.L_14:
        /*003c*/ 	.word	0x00000000
        /*0040*/ 	.short	0x0005
        /*0042*/ 	.short	0x0024
        /*0044*/ 	.byte	0x00, 0xf0, 0x11, 0x00


	//----- nvinfo : EIATTR_KPARAM_INFO
	.align		4
.L_15:
        /*0048*/ 	.byte	0x04, 0x17
        /*004a*/ 	.short	(.L_17 - .L_16)
.L_16:
        /*004c*/ 	.word	0x00000000
        /*0050*/ 	.short	0x0004
        /*0052*/ 	.short	0x0020
        /*0054*/ 	.byte	0x00, 0xf0, 0x11, 0x00


	//----- nvinfo : EIATTR_KPARAM_INFO
	.align		4
.L_17:
        /*0058*/ 	.byte	0x04, 0x17
        /*005a*/ 	.short	(.L_19 - .L_18)
.L_18:
        /*005c*/ 	.word	0x00000000
        /*0060*/ 	.short	0x0003
        /*0062*/ 	.short	0x0018
        /*0064*/ 	.byte	0x00, 0xf5, 0x21, 0x00


	//----- nvinfo : EIATTR_KPARAM_INFO
	.align		4
.L_19:
        /*0068*/ 	.byte	0x04, 0x17
        /*006a*/ 	.short	(.L_21 - .L_20)
.L_20:
        /*006c*/ 	.word	0x00000000
        /*0070*/ 	.short	0x0002
        /*0072*/ 	.short	0x0010
        /*0074*/ 	.byte	0x00, 0xf5, 0x21, 0x00


	//----- nvinfo : EIATTR_KPARAM_INFO
	.align		4
.L_21:
        /*0078*/ 	.byte	0x04, 0x17
        /*007a*/ 	.short	(.L_23 - .L_22)
.L_22:
        /*007c*/ 	.word	0x00000000
        /*0080*/ 	.short	0x0001
        /*0082*/ 	.short	0x0008
        /*0084*/ 	.byte	0x00, 0xf5, 0x21, 0x00


	//----- nvinfo : EIATTR_KPARAM_INFO
	.align		4
.L_23:
        /*0088*/ 	.byte	0x04, 0x17
        /*008a*/ 	.short	(.L_25 - .L_24)
.L_24:
        /*008c*/ 	.word	0x00000000
        /*0090*/ 	.short	0x0000
        /*0092*/ 	.short	0x0000
        /*0094*/ 	.byte	0x00, 0xf5, 0x21, 0x00


	//----- nvinfo : EIATTR_SPARSE_MMA_MASK
	.align		4
.L_25:
        /*0098*/ 	.byte	0x03, 0x50
        /*009a*/ 	.short	0x0000


	//----- nvinfo : EIATTR_MAXREG_COUNT
	.align		4
        /*009c*/ 	.byte	0x03, 0x1b
        /*009e*/ 	.short	0x00ff


	//----- nvinfo : EIATTR_MERCURY_ISA_VERSION
	.align		4
        /*00a0*/ 	.byte	0x03, 0x5f
        /*00a2*/ 	.short	0x0101


	//----- nvinfo : EIATTR_VRC_CTA_INIT_COUNT
	.align		4
        /*00a4*/ 	.byte	0x02, 0x4a
	.zero		1
	.zero		1


	//----- nvinfo : EIATTR_EXIT_INSTR_OFFSETS
	.align		4
        /*00a8*/ 	.byte	0x04, 0x1c
        /*00aa*/ 	.short	(.L_27 - .L_26)


	//   ....[0]....
.L_26:
        /*00ac*/ 	.word	0x000000c0


	//   ....[1]....
        /*00b0*/ 	.word	0x00000950


	//----- nvinfo : EIATTR_CBANK_PARAM_SIZE
	.align		4
.L_27:
        /*00b4*/ 	.byte	0x03, 0x19
        /*00b6*/ 	.short	0x0034


	//----- nvinfo : EIATTR_PARAM_CBANK
	.align		4
        /*00b8*/ 	.byte	0x04, 0x0a
        /*00ba*/ 	.short	(.L_29 - .L_28)
	.align		4
.L_28:
        /*00bc*/ 	.word	index@(.nv.constant0._Z10gemmKernelPKfS0_S0_Pfiiiff)
        /*00c0*/ 	.short	0x0380
        /*00c2*/ 	.short	0x0034


	//----- nvinfo : EIATTR_SW_WAR
	.align		4
.L_29:
        /*00c4*/ 	.byte	0x04, 0x36
        /*00c6*/ 	.short	(.L_31 - .L_30)
.L_30:
        /*00c8*/ 	.word	0x00000008
.L_31:


//--------------------- .nv.callgraph             --------------------------
	.section	.nv.callgraph,"",@"SHT_CUDA_CALLGRAPH"
	.align	4
	.sectionentsize	8
	.align		4
        /*0000*/ 	.word	0x00000000
	.align		4
        /*0004*/ 	.word	0xffffffff
	.align		4
        /*0008*/ 	.word	0x00000000
	.align		4
        /*000c*/ 	.word	0xfffffffe
	.align		4
        /*0010*/ 	.word	0x00000000
	.align		4
        /*0014*/ 	.word	0xfffffffd
	.align		4
        /*0018*/ 	.word	0x00000000
	.align		4
        /*001c*/ 	.word	0xfffffffc


//--------------------- .text._Z10gemmKernelPKfS0_S0_Pfiiiff --------------------------
	.section	.text._Z10gemmKernelPKfS0_S0_Pfiiiff,"ax",@progbits
	.align	128
        .global         _Z10gemmKernelPKfS0_S0_Pfiiiff
        .type           _Z10gemmKernelPKfS0_S0_Pfiiiff,@function
        .size           _Z10gemmKernelPKfS0_S0_Pfiiiff,(.L_x_5 - _Z10gemmKernelPKfS0_S0_Pfiiiff)
        .other          _Z10gemmKernelPKfS0_S0_Pfiiiff,@"STO_CUDA_ENTRY STV_DEFAULT"
_Z10gemmKernelPKfS0_S0_Pfiiiff:
.text._Z10gemmKernelPKfS0_S0_Pfiiiff:
[----:B------:R-:W-:Y:S01]  /*0000*/  LDC R1, c[0x0][0x37c] ;  /* 0x0000df00ff017b82 */ /* 0x000fe20000000800 */
[----:B------:R-:W0:Y:S07]  /*0010*/  S2R R5, SR_TID.X ;  /* 0x0000000000057919 */ /* 0x000e2e0000002100 */
[----:B------:R-:W1:Y:S01]  /*0020*/  LDC R19, c[0x0][0x364] ;  /* 0x0000d900ff137b82 */ /* 0x000e620000000800 */
[----:B------:R-:W1:Y:S07]  /*0030*/  S2R R4, SR_TID.Y ;  /* 0x0000000000047919 */ /* 0x000e6e0000002200 */
[----:B------:R-:W0:Y:S08]  /*0040*/  S2UR UR5, SR_CTAID.X ;  /* 0x00000000000579c3 */ /* 0x000e300000002500 */
[----:B------:R-:W0:Y:S08]  /*0050*/  LDC R0, c[0x0][0x360] ;  /* 0x0000d800ff007b82 */ /* 0x000e300000000800 */
[----:B------:R-:W1:Y:S08]  /*0060*/  S2UR UR4, SR_CTAID.Y ;  /* 0x00000000000479c3 */ /* 0x000e700000002600 */
[----:B------:R-:W2:Y:S01]  /*0070*/  LDC.64 R2, c[0x0][0x3a0] ;  /* 0x0000e800ff027b82 */ /* 0x000ea20000000a00 */
[----:B0-----:R-:W-:-:S02]  /*0080*/  IMAD R0, R0, UR5, R5 ;  /* 0x0000000500007c24 */ /* 0x001fc4000f8e0205 */
[----:B-1----:R-:W-:-:S03]  /*0090*/  IMAD R19, R19, UR4, R4 ;  /* 0x0000000413137c24 */ /* 0x002fc6000f8e0204 */
[----:B--2---:R-:W-:-:S04]  /*00a0*/  ISETP.GE.AND P0, PT, R0, R3, PT ;  /* 0x000000030000720c */ /* 0x004fc80003f06270 */
[----:B------:R-:W-:-:S13]  /*00b0*/  ISETP.GE.OR P0, PT, R19, R2, P0 ;  /* 0x000000021300720c */ /* 0x000fda0000706670 */
[----:B------:R-:W-:Y:S05]  /*00c0*/  @P0 EXIT ;  /* 0x000000000000094d */ /* 0x000fea0003800000 */
[----:B------:R-:W0:Y:S01]  /*00d0*/  LDC R2, c[0x0][0x3a8] ;  /* 0x0000ea00ff027b82 */ /* 0x000e220000000800 */
[----:B------:R-:W1:Y:S01]  /*00e0*/  LDCU.64 UR4, c[0x0][0x358] ;  /* 0x00006b00ff0477ac */ /* 0x000e620008000a00 */
[----:B------:R-:W-:Y:S01]  /*00f0*/  HFMA2 R24, -RZ, RZ, 0, 0 ;  /* 0x00000000ff187431 */ /* 0x000fe200000001ff */
[----:B0-----:R-:W-:-:S13]  /*0100*/  ISETP.GE.AND P0, PT, R2, 0x1, PT ;  /* 0x000000010200780c */ /* 0x001fda0003f06270 */
[----:B-1----:R-:W-:Y:S05]  /*0110*/  @!P0 BRA `(.L_x_0) ;  /* 0x0000000400e08947 */ /* 0x002fea0003800000 */
[C---:B------:R-:W-:Y:S01]  /*0120*/  ISETP.GE.U32.AND P1, PT, R2.reuse, 0x8, PT ;  /* 0x000000080200780c */ /* 0x040fe20003f26070 */
[----:B------:R-:W-:Y:S01]  /*0130*/  IMAD R20, R19, R2, RZ ;  /* 0x0000000213147224 */ /* 0x000fe200078e02ff */
[----:B------:R-:W-:Y:S02]  /*0140*/  LOP3.LUT R27, R2, 0x7, RZ, 0xc0, !PT ;  /* 0x00000007021b7812 */ /* 0x000fe400078ec0ff */
[----:B------:R-:W-:Y:S02]  /*0150*/  MOV R24, RZ ;  /* 0x000000ff00187202 */ /* 0x000fe40000000f00 */
[----:B------:R-:W-:Y:S02]  /*0160*/  ISETP.NE.AND P0, PT, R27, RZ, PT ;  /* 0x000000ff1b00720c */ /* 0x000fe40003f05270 */
[----:B------:R-:W-:-:S05]  /*0170*/  MOV R21, RZ ;  /* 0x000000ff00157202 */ /* 0x000fca0000000f00 */
[----:B------:R-:W-:Y:S06]  /*0180*/  @!P1 BRA `(.L_x_1) ;  /* 0x0000000000c49947 */ /* 0x000fec0003800000 */
[----:B------:R-:W0:Y:S01]  /*0190*/  LDC.64 R4, c[0x0][0x380] ;  /* 0x0000e000ff047b82 */ /* 0x000e220000000a00 */
[----:B------:R-:W-:Y:S02]  /*01a0*/  LOP3.LUT R21, R2, 0x7ffffff8, RZ, 0xc0, !PT ;  /* 0x7ffffff802157812 */ /* 0x000fe400078ec0ff */
[----:B------:R-:W-:Y:S02]  /*01b0*/  MOV R24, RZ ;  /* 0x000000ff00187202 */ /* 0x000fe40000000f00 */
[----:B------:R-:W-:Y:S02]  /*01c0*/  MOV R18, R0 ;  /* 0x0000000000127202 */ /* 0x000fe40000000f00 */
[----:B------:R-:W-:Y:S01]  /*01d0*/  IADD3 R22, PT, PT, -R21, RZ, RZ ;  /* 0x000000ff15167210 */ /* 0x000fe20007ffe1ff */
[----:B0-----:R-:W-:-:S03]  /*01e0*/  IMAD.WIDE.U32 R4, R20, 0x4, R4 ;  /* 0x0000000414047825 */ /* 0x001fc600078e0004 */
[----:B------:R-:W-:-:S04]  /*01f0*/  IADD3 R6, P1, PT, R4, 0x10, RZ ;  /* 0x0000001004067810 */ /* 0x000fc80007f3e0ff */
[----:B------:R-:W-:-:S09]  /*0200*/  IADD3.X R7, PT, PT, RZ, R5, RZ, P1, !PT ;  /* 0x00000005ff077210 */ /* 0x000fd20000ffe4ff */
.L_x_2:
[----:B------:R-:W0:Y:S01]  /*0210*/  LDC.64 R16, c[0x0][0x388] ;  /* 0x0000e200ff107b82 */ /* 0x000e220000000a00 */
[----:B------:R-:W-:Y:S02]  /*0220*/  MOV R4, R6 ;  /* 0x0000000600047202 */ /* 0x000fe40000000f00 */
[----:B------:R-:W-:-:S05]  /*0230*/  MOV R5, R7 ;  /* 0x0000000700057202 */ /* 0x000fca0000000f00 */
[----:B------:R-:W2:Y:S04]  /*0240*/  LDG.E R25, desc[UR4][R4.64+-0x10] ;  /* 0xfffff00404197981 */ /* 0x000ea8000c1e1900 */
[----:B------:R-:W3:Y:S04]  /*0250*/  LDG.E R23, desc[UR4][R4.64+-0xc] ;  /* 0xfffff40404177981 */ /* 0x000ee8000c1e1900 */
[----:B------:R-:W4:Y:S04]  /*0260*/  LDG.E R29, desc[UR4][R4.64+-0x8] ;  /* 0xfffff804041d7981 */ /* 0x000f28000c1e1900 */
[----:B------:R-:W5:Y:S01]  /*0270*/  LDG.E R28, desc[UR4][R4.64+-0x4] ;  /* 0xfffffc04041c7981 */ /* 0x000f62000c1e1900 */
[----:B0-----:R-:W-:-:S05]  /*0280*/  IMAD.WIDE R16, R18, 0x4, R16 ;  /* 0x0000000412107825 */ /* 0x001fca00078e0210 */
[----:B------:R0:W2:Y:S01]  /*0290*/  LDG.E R26, desc[UR4][R16.64] ;  /* 0x00000004101a7981 */ /* 0x0000a2000c1e1900 */
[----:B------:R-:W-:-:S04]  /*02a0*/  IMAD.WIDE R14, R3, 0x4, R16 ;  /* 0x00000004030e7825 */ /* 0x000fc800078e0210 */
[C---:B------:R-:W-:Y:S02]  /*02b0*/  IMAD.WIDE R6, R3.reuse, 0x4, R14 ;  /* 0x0000000403067825 */ /* 0x040fe400078e020e */
[----:B------:R-:W3:Y:S02]  /*02c0*/  LDG.E R14, desc[UR4][R14.64] ;  /* 0x000000040e0e7981 */ /* 0x000ee4000c1e1900 */
[C---:B------:R-:W-:Y:S02]  /*02d0*/  IMAD.WIDE R10, R3.reuse, 0x4, R6 ;  /* 0x00000004030a7825 */ /* 0x040fe400078e0206 */
[----:B------:R-:W4:Y:S02]  /*02e0*/  LDG.E R6, desc[UR4][R6.64] ;  /* 0x0000000406067981 */ /* 0x000f24000c1e1900 */
[C---:B------:R-:W-:Y:S02]  /*02f0*/  IMAD.WIDE R8, R3.reuse, 0x4, R10 ;  /* 0x0000000403087825 */ /* 0x040fe400078e020a */
[----:B------:R-:W5:Y:S02]  /*0300*/  LDG.E R10, desc[UR4][R10.64] ;  /* 0x000000040a0a7981 */ /* 0x000f64000c1e1900 */
[----:B------:R-:W-:-:S02]  /*0310*/  IMAD.WIDE R12, R3, 0x4, R8 ;  /* 0x00000004030c7825 */ /* 0x000fc400078e0208 */
[----:B------:R-:W5:Y:S04]  /*0320*/  LDG.E R7, desc[UR4][R4.64] ;  /* 0x0000000404077981 */ /* 0x000f68000c1e1900 */
[----:B------:R-:W5:Y:S01]  /*0330*/  LDG.E R8, desc[UR4][R8.64] ;  /* 0x0000000408087981 */ /* 0x000f62000c1e1900 */
[----:B0-----:R-:W-:-:S03]  /*0340*/  IMAD.WIDE R16, R3, 0x4, R12 ;  /* 0x0000000403107825 */ /* 0x001fc600078e020c */
[----:B------:R-:W5:Y:S04]  /*0350*/  LDG.E R12, desc[UR4][R12.64] ;  /* 0x000000040c0c7981 */ /* 0x000f68000c1e1900 */
[----:B------:R-:W5:Y:S04]  /*0360*/  LDG.E R15, desc[UR4][R16.64] ;  /* 0x00000004100f7981 */ /* 0x000f68000c1e1900 */
[----:B------:R-:W5:Y:S04]  /*0370*/  LDG.E R9, desc[UR4][R4.64+0x4] ;  /* 0x0000040404097981 */ /* 0x000f68000c1e1900 */
[----:B------:R-:W5:Y:S01]  /*0380*/  LDG.E R11, desc[UR4][R4.64+0xc] ;  /* 0x00000c04040b7981 */ /* 0x000f62000c1e1900 */
[----:B--2---:R-:W-:Y:S01]  /*0390*/  FFMA R26, R25, R26, R24 ;  /* 0x0000001a191a7223 */ /* 0x004fe20000000018 */
[----:B------:R-:W-:-:S02]  /*03a0*/  IMAD.WIDE R24, R3, 0x4, R16 ;  /* 0x0000000403187825 */ /* 0x000fc400078e0210 */
[----:B------:R-:W2:Y:S04]  /*03b0*/  LDG.E R16, desc[UR4][R4.64+0x8] ;  /* 0x0000080404107981 */ /* 0x000ea8000c1e1900 */
[----:B------:R-:W2:Y:S01]  /*03c0*/  LDG.E R24, desc[UR4][R24.64] ;  /* 0x0000000418187981 */ /* 0x000ea2000c1e1900 */
[----:B---3--:R-:W-:Y:S01]  /*03d0*/  FFMA R14, R23, R14, R26 ;  /* 0x0000000e170e7223 */ /* 0x008fe2000000001a */
[----:B------:R-:W-:-:S03]  /*03e0*/  IADD3 R22, PT, PT, R22, 0x8, RZ ;  /* 0x0000000816167810 */ /* 0x000fc60007ffe0ff */
[----:B----4-:R-:W-:Y:S01]  /*03f0*/  FFMA R29, R29, R6, R14 ;  /* 0x000000061d1d7223 */ /* 0x010fe2000000000e */
[----:B------:R-:W-:-:S03]  /*0400*/  ISETP.NE.AND P1, PT, R22, RZ, PT ;  /* 0x000000ff1600720c */ /* 0x000fc60003f25270 */
[----:B-----5:R-:W-:Y:S01]  /*0410*/  FFMA R10, R28, R10, R29 ;  /* 0x0000000a1c0a7223 */ /* 0x020fe2000000001d */
[----:B------:R-:W-:-:S03]  /*0420*/  IADD3 R6, P2, PT, R4, 0x20, RZ ;  /* 0x0000002004067810 */ /* 0x000fc60007f5e0ff */
[----:B------:R-:W-:Y:S01]  /*0430*/  FFMA R8, R7, R8, R10 ;  /* 0x0000000807087223 */ /* 0x000fe2000000000a */
[----:B------:R-:W-:Y:S02]  /*0440*/  IADD3.X R7, PT, PT, RZ, R5, RZ, P2, !PT ;  /* 0x00000005ff077210 */ /* 0x000fe400017fe4ff */
[----:B------:R-:W-:Y:S01]  /*0450*/  LEA R18, R3, R18, 0x3 ;  /* 0x0000001203127211 */ /* 0x000fe200078e18ff */
[----:B------:R-:W-:-:S04]  /*0460*/  FFMA R9, R9, R12, R8 ;  /* 0x0000000c09097223 */ /* 0x000fc80000000008 */
[----:B--2---:R-:W-:-:S04]  /*0470*/  FFMA R16, R16, R15, R9 ;  /* 0x0000000f10107223 */ /* 0x004fc80000000009 */
[----:B------:R-:W-:Y:S01]  /*0480*/  FFMA R24, R11, R24, R16 ;  /* 0x000000180b187223 */ /* 0x000fe20000000010 */
[----:B------:R-:W-:Y:S06]  /*0490*/  @P1 BRA `(.L_x_2) ;  /* 0xfffffffc005c1947 */ /* 0x000fec000383ffff */
.L_x_1:
[----:B------:R-:W-:Y:S05]  /*04a0*/  @!P0 BRA `(.L_x_0) ;  /* 0x0000000000fc8947 */ /* 0x000fea0003800000 */
[----:B------:R-:W-:Y:S02]  /*04b0*/  ISETP.GE.U32.AND P1, PT, R27, 0x4, PT ;  /* 0x000000041b00780c */ /* 0x000fe40003f26070 */
[----:B------:R-:W-:-:S04]  /*04c0*/  LOP3.LUT R16, R2, 0x3, RZ, 0xc0, !PT ;  /* 0x0000000302107812 */ /* 0x000fc800078ec0ff */
[----:B------:R-:W-:-:S07]  /*04d0*/  ISETP.NE.AND P0, PT, R16, RZ, PT ;  /* 0x000000ff1000720c */ /* 0x000fce0003f05270 */
[----:B------:R-:W-:Y:S06]  /*04e0*/  @!P1 BRA `(.L_x_3) ;  /* 0x00000000006c9947 */ /* 0x000fec0003800000 */
[----:B------:R-:W0:Y:S01]  /*04f0*/  LDC.64 R6, c[0x0][0x388] ;  /* 0x0000e200ff067b82 */ /* 0x000e220000000a00 */
[----:B------:R-:W1:Y:S01]  /*0500*/  LDCU.64 UR6, c[0x0][0x380] ;  /* 0x00007000ff0677ac */ /* 0x000e620008000a00 */
[----:B------:R-:W-:Y:S01]  /*0510*/  IMAD R9, R21, R3, R0 ;  /* 0x0000000315097224 */ /* 0x000fe200078e0200 */
[CC--:B------:R-:W-:Y:S02]  /*0520*/  IADD3 R5, PT, PT, R20.reuse, R21.reuse, RZ ;  /* 0x0000001514057210 */ /* 0x0c0fe40007ffe0ff */
[----:B------:R-:W-:-:S03]  /*0530*/  IADD3 R10, P1, PT, R20, R21, RZ ;  /* 0x00000015140a7210 */ /* 0x000fc60007f3e0ff */
[----:B------:R-:W2:Y:S01]  /*0540*/  LDC.64 R14, c[0x0][0x380] ;  /* 0x0000e000ff0e7b82 */ /* 0x000ea20000000a00 */
[----:B0-----:R-:W-:-:S04]  /*0550*/  IMAD.WIDE R6, R9, 0x4, R6 ;  /* 0x0000000409067825 */ /* 0x001fc800078e0206 */
[----:B------:R-:W-:Y:S02]  /*0560*/  IMAD.WIDE R8, R3, 0x4, R6 ;  /* 0x0000000403087825 */ /* 0x000fe400078e0206 */
[----:B------:R-:W3:Y:S02]  /*0570*/  LDG.E R6, desc[UR4][R6.64] ;  /* 0x0000000406067981 */ /* 0x000ee4000c1e1900 */
[----:B--2---:R-:W-:Y:S01]  /*0580*/  IMAD.WIDE.U32 R14, R5, 0x4, R14 ;  /* 0x00000004050e7825 */ /* 0x004fe200078e000e */
[----:B------:R-:W-:Y:S02]  /*0590*/  IADD3.X R5, PT, PT, RZ, RZ, RZ, P1, !PT ;  /* 0x000000ffff057210 */ /* 0x000fe40000ffe4ff */
[----:B-1----:R-:W-:-:S03]  /*05a0*/  LEA R4, P1, R10, UR6, 0x2 ;  /* 0x000000060a047c11 */ /* 0x002fc6000f8210ff */
[----:B------:R-:W3:Y:S01]  /*05b0*/  LDG.E R15, desc[UR4][R14.64] ;  /* 0x000000040e0f7981 */ /* 0x000ee2000c1e1900 */
[----:B------:R-:W-:Y:S01]  /*05c0*/  LEA.HI.X R5, R10, UR7, R5, 0x2, P1 ;  /* 0x000000070a057c11 */ /* 0x000fe200088f1405 */
[C---:B------:R-:W-:Y:S02]  /*05d0*/  IMAD.WIDE R10, R3.reuse, 0x4, R8 ;  /* 0x00000004030a7825 */ /* 0x040fe400078e0208 */
[----:B------:R-:W2:Y:S04]  /*05e0*/  LDG.E R8, desc[UR4][R8.64] ;  /* 0x0000000408087981 */ /* 0x000ea8000c1e1900 */
[----:B------:R-:W2:Y:S01]  /*05f0*/  LDG.E R17, desc[UR4][R4.64+0x4] ;  /* 0x0000040404117981 */ /* 0x000ea2000c1e1900 */
[----:B------:R-:W-:-:S03]  /*0600*/  IMAD.WIDE R12, R3, 0x4, R10 ;  /* 0x00000004030c7825 */ /* 0x000fc600078e020a */
[----:B------:R-:W4:Y:S04]  /*0610*/  LDG.E R22, desc[UR4][R10.64] ;  /* 0x000000040a167981 */ /* 0x000f28000c1e1900 */
[----:B------:R-:W4:Y:S04]  /*0620*/  LDG.E R18, desc[UR4][R4.64+0x8] ;  /* 0x0000080404127981 */ /* 0x000f28000c1e1900 */
[----:B------:R-:W5:Y:S04]  /*0630*/  LDG.E R26, desc[UR4][R4.64+0xc] ;  /* 0x00000c04041a7981 */ /* 0x000f68000c1e1900 */
[----:B------:R-:W5:Y:S01]  /*0640*/  LDG.E R12, desc[UR4][R12.64] ;  /* 0x000000040c0c7981 */ /* 0x000f62000c1e1900 */
[----:B------:R-:W-:Y:S01]  /*0650*/  IADD3 R21, PT, PT, R21, 0x4, RZ ;  /* 0x0000000415157810 */ /* 0x000fe20007ffe0ff */
[----:B---3--:R-:W-:-:S04]  /*0660*/  FFMA R24, R15, R6, R24 ;  /* 0x000000060f187223 */ /* 0x008fc80000000018 */
[----:B--2---:R-:W-:-:S04]  /*0670*/  FFMA R17, R17, R8, R24 ;  /* 0x0000000811117223 */ /* 0x004fc80000000018 */
[----:B----4-:R-:W-:-:S04]  /*0680*/  FFMA R17, R18, R22, R17 ;  /* 0x0000001612117223 */ /* 0x010fc80000000011 */
[----:B-----5:R-:W-:-:S07]  /*0690*/  FFMA R24, R26, R12, R17 ;  /* 0x0000000c1a187223 */ /* 0x020fce0000000011 */
.L_x_3:
[----:B------:R-:W-:Y:S05]  /*06a0*/  @!P0 BRA `(.L_x_0) ;  /* 0x00000000007c8947 */ /* 0x000fea0003800000 */
[----:B------:R-:W-:Y:S01]  /*06b0*/  ISETP.NE.AND P1, PT, R16, 0x1, PT ;  /* 0x000000011000780c */ /* 0x000fe20003f25270 */
[----:B------:R-:W0:Y:S01]  /*06c0*/  LDC.64 R12, c[0x0][0x380] ;  /* 0x0000e000ff0c7b82 */ /* 0x000e220000000a00 */
[----:B------:R-:W-:-:S04]  /*06d0*/  LOP3.LUT R2, R2, 0x1, RZ, 0xc0, !PT ;  /* 0x0000000102027812 */ /* 0x000fc800078ec0ff */
[----:B------:R-:W-:-:S03]  /*06e0*/  ISETP.NE.U32.AND P0, PT, R2, 0x1, PT ;  /* 0x000000010200780c */ /* 0x000fc60003f05070 */
[----:B------:R-:W1:Y:S04]  /*06f0*/  LDC.64 R10, c[0x0][0x388] ;  /* 0x0000e200ff0a7b82 */ /* 0x000e680000000a00 */
[CC--:B------:R-:W-:Y:S02]  /*0700*/  @P1 IADD3 R15, PT, PT, R20.reuse, R21.reuse, RZ ;  /* 0x00000015140f1210 */ /* 0x0c0fe40007ffe0ff */
[----:B------:R-:W-:Y:S02]  /*0710*/  @P1 IADD3 R2, P2, PT, R20, R21, RZ ;  /* 0x0000001514021210 */ /* 0x000fe40007f5e0ff */
[----:B------:R-:W2:Y:S02]  /*0720*/  @P1 LDC.64 R4, c[0x0][0x380] ;  /* 0x0000e000ff041b82 */ /* 0x000ea40000000a00 */
[----:B------:R-:W-:-:S06]  /*0730*/  @P1 IADD3.X R14, PT, PT, RZ, RZ, RZ, P2, !PT ;  /* 0x000000ffff0e1210 */ /* 0x000fcc00017fe4ff */
[----:B------:R-:W3:Y:S01]  /*0740*/  LDC.64 R6, c[0x0][0x380] ;  /* 0x0000e000ff067b82 */ /* 0x000ee20000000a00 */
[----:B0-----:R-:W-:-:S04]  /*0750*/  @P1 IMAD.WIDE.U32 R12, R15, 0x4, R12 ;  /* 0x000000040f0c1825 */ /* 0x001fc800078e000c */
[C---:B------:R-:W-:Y:S01]  /*0760*/  @P1 IMAD R15, R21.reuse, R3, R0 ;  /* 0x00000003150f1224 */ /* 0x040fe200078e0200 */
[----:B------:R-:W-:Y:S01]  /*0770*/  @P1 IADD3 R21, PT, PT, R21, 0x2, RZ ;  /* 0x0000000215151810 */ /* 0x000fe20007ffe0ff */
[----:B------:R-:W4:Y:S01]  /*0780*/  @P1 LDG.E R13, desc[UR4][R12.64] ;  /* 0x000000040c0d1981 */ /* 0x000f22000c1e1900 */
[----:B------:R-:W0:Y:S01]  /*0790*/  LDC.64 R8, c[0x0][0x388] ;  /* 0x0000e200ff087b82 */ /* 0x000e220000000a00 */
[----:B-1----:R-:W-:Y:S01]  /*07a0*/  @P1 IMAD.WIDE R10, R15, 0x4, R10 ;  /* 0x000000040f0a1825 */ /* 0x002fe200078e020a */
[----:B------:R-:W-:Y:S02]  /*07b0*/  @!P0 IADD3 R17, PT, PT, R20, R21, RZ ;  /* 0x0000001514118210 */ /* 0x000fe40007ffe0ff */
[----:B--2---:R-:W-:Y:S01]  /*07c0*/  @P1 LEA R4, P2, R2, R4, 0x2 ;  /* 0x0000000402041211 */ /* 0x004fe200078410ff */
[----:B------:R-:W-:-:S03]  /*07d0*/  @!P0 IMAD R21, R21, R3, R0 ;  /* 0x0000000315158224 */ /* 0x000fc600078e0200 */
[----:B------:R-:W-:Y:S01]  /*07e0*/  @P1 LEA.HI.X R5, R2, R5, R14, 0x2, P2 ;  /* 0x0000000502051211 */ /* 0x000fe200010f140e */
[----:B------:R-:W-:Y:S01]  /*07f0*/  @P1 IMAD.WIDE R14, R3, 0x4, R10 ;  /* 0x00000004030e1825 */ /* 0x000fe200078e020a */
[----:B------:R-:W4:Y:S03]  /*0800*/  @P1 LDG.E R2, desc[UR4][R10.64] ;  /* 0x000000040a021981 */ /* 0x000f26000c1e1900 */
[----:B---3--:R-:W-:Y:S01]  /*0810*/  @!P0 IMAD.WIDE.U32 R6, R17, 0x4, R6 ;  /* 0x0000000411068825 */ /* 0x008fe200078e0006 */
[----:B------:R-:W2:Y:S04]  /*0820*/  @P1 LDG.E R5, desc[UR4][R4.64+0x4] ;  /* 0x0000040404051981 */ /* 0x000ea8000c1e1900 */
[----:B------:R-:W2:Y:S01]  /*0830*/  @P1 LDG.E R14, desc[UR4][R14.64] ;  /* 0x000000040e0e1981 */ /* 0x000ea2000c1e1900 */
[----:B0-----:R-:W-:-:S03]  /*0840*/  @!P0 IMAD.WIDE R8, R21, 0x4, R8 ;  /* 0x0000000415088825 */ /* 0x001fc600078e0208 */
[----:B------:R-:W3:Y:S04]  /*0850*/  @!P0 LDG.E R7, desc[UR4][R6.64] ;  /* 0x0000000406078981 */ /* 0x000ee8000c1e1900 */
[----:B------:R-:W3:Y:S01]  /*0860*/  @!P0 LDG.E R8, desc[UR4][R8.64] ;  /* 0x0000000408088981 */ /* 0x000ee2000c1e1900 */
[----:B----4-:R-:W-:-:S04]  /*0870*/  @P1 FFMA R2, R13, R2, R24 ;  /* 0x000000020d021223 */ /* 0x010fc80000000018 */
[----:B--2---:R-:W-:-:S04]  /*0880*/  @P1 FFMA R24, R5, R14, R2 ;  /* 0x0000000e05181223 */ /* 0x004fc80000000002 */
[----:B---3--:R-:W-:-:S07]  /*0890*/  @!P0 FFMA R24, R7, R8, R24 ;  /* 0x0000000807188223 */ /* 0x008fce0000000018 */
.L_x_0:
[----:B------:R-:W0:Y:S01]  /*08a0*/  LDC.64 R4, c[0x0][0x390] ;  /* 0x0000e400ff047b82 */ /* 0x000e220000000a00 */
[----:B------:R-:W-:Y:S01]  /*08b0*/  IMAD R19, R19, R3, R0 ;  /* 0x0000000313137224 */ /* 0x000fe200078e0200 */
[----:B------:R-:W1:Y:S01]  /*08c0*/  LDCU UR6, c[0x0][0x3b0] ;  /* 0x00007600ff0677ac */ /* 0x000e620008000800 */
[----:B------:R-:W2:Y:S02]  /*08d0*/  LDCU UR7, c[0x0][0x3ac] ;  /* 0x00007580ff0777ac */ /* 0x000ea40008000800 */
[----:B0-----:R-:W-:-:S03]  /*08e0*/  IMAD.WIDE R2, R19, 0x4, R4 ;  /* 0x0000000413027825 */ /* 0x001fc600078e0204 */
[----:B------:R-:W0:Y:S03]  /*08f0*/  LDC.64 R4, c[0x0][0x398] ;  /* 0x0000e600ff047b82 */ /* 0x000e260000000a00 */
[----:B------:R-:W1:Y:S01]  /*0900*/  LDG.E R2, desc[UR4][R2.64] ;  /* 0x0000000402027981 */ /* 0x000e62000c1e1900 */
[----:B0-----:R-:W-:-:S04]  /*0910*/  IMAD.WIDE R4, R19, 0x4, R4 ;  /* 0x0000000413047825 */ /* 0x001fc800078e0204 */
[----:B-1----:R-:W-:-:S04]  /*0920*/  FMUL R7, R2, UR6 ;  /* 0x0000000602077c20 */ /* 0x002fc80008400000 */
[----:B--2---:R-:W-:-:S05]  /*0930*/  FFMA R7, R24, UR7, R7 ;  /* 0x0000000718077c23 */ /* 0x004fca0008000007 */
[----:B------:R-:W-:Y:S01]  /*0940*/  STG.E desc[UR4][R4.64], R7 ;  /* 0x0000000704007986 */ /* 0x000fe2000c101904 */
[----:B------:R-:W-:Y:S05]  /*0950*/  EXIT ;  /* 0x000000000000794d */ /* 0x000fea0003800000 */
.L_x_4:
[----:B------:R-:W-:-:S00]  /*0960*/  BRA `(.L_x_4) ;  /* 0xfffffffc00fc7947 */ /* 0x000fc0000383ffff */
[----:B------:R-:W-:-:S00]  /*0970*/  NOP ;  /* 0x0000000000007918 */ /* 0x000fc00000000000 */
        /* <DEDUP_REMOVED lines=8> */
.L_x_5:


//--------------------- .nv.shared.reserved.0     --------------------------
	.section	.nv.shared.reserved.0,"aw",@nobits
	.weak		__nv_reservedSMEM_offset_0_alias
	.size		__nv_reservedSMEM_offset_0_alias, 0, 64
	.other		__nv_reservedSMEM_offset_0_alias,@"STO_CUDA_RESERVED_SHARED STV_DEFAULT"
__nv_reservedSMEM_offset_0_alias:
	.zero		0
	.zero		64


//--------------------- .nv.constant0._Z10gemmKernelPKfS0_S0_Pfiiiff --------------------------
	.section	.nv.constant0._Z10gemmKernelPKfS0_S0_Pfiiiff,"a",@progbits
	.sectionflags	@""
	.align	4
.nv.constant0._Z10gemmKernelPKfS0_S0_Pfiiiff:
	.zero		948


//--------------------- SYMBOLS --------------------------

	.type		.nv.reservedSmem.offset0,@object
	.size		.nv.reservedSmem.offset0,0x4
